//
// Generated by NVIDIA NVVM Compiler
//
// Compiler Build ID: CL-36424714
// Cuda compilation tools, release 13.0, V13.0.88
// Based on NVVM 20.0.0
//

.version 9.0
.target sm_100
.address_size 64

	// .globl	_Z15raytrace_kernelPhii6Sphere6float3

.visible .entry _Z15raytrace_kernelPhii6Sphere6float3(
	.param .u64 .ptr .align 1 _Z15raytrace_kernelPhii6Sphere6float3_param_0,
	.param .u32 _Z15raytrace_kernelPhii6Sphere6float3_param_1,
	.param .u32 _Z15raytrace_kernelPhii6Sphere6float3_param_2,
	.param .align 4 .b8 _Z15raytrace_kernelPhii6Sphere6float3_param_3[16],
	.param .align 4 .b8 _Z15raytrace_kernelPhii6Sphere6float3_param_4[12]
)
{
	.reg .pred 	%p<6>;
	.reg .b16 	%rs<6>;
	.reg .b32 	%r<15>;
	.reg .b32 	%f<75>;
	.reg .b64 	%rd<5>;

	ld.param.f32 	%f17, [_Z15raytrace_kernelPhii6Sphere6float3_param_3+12];
	ld.param.f32 	%f16, [_Z15raytrace_kernelPhii6Sphere6float3_param_3+8];
	ld.param.f32 	%f15, [_Z15raytrace_kernelPhii6Sphere6float3_param_3+4];
	ld.param.f32 	%f14, [_Z15raytrace_kernelPhii6Sphere6float3_param_3];
	ld.param.u64 	%rd1, [_Z15raytrace_kernelPhii6Sphere6float3_param_0];
	ld.param.f32 	%f4, [_Z15raytrace_kernelPhii6Sphere6float3_param_4];
	ld.param.f32 	%f5, [_Z15raytrace_kernelPhii6Sphere6float3_param_4+4];
	ld.param.f32 	%f6, [_Z15raytrace_kernelPhii6Sphere6float3_param_4+8];
	ld.param.u32 	%r3, [_Z15raytrace_kernelPhii6Sphere6float3_param_1];
	ld.param.u32 	%r5, [_Z15raytrace_kernelPhii6Sphere6float3_param_2];
	mov.u32 	%r6, %ctaid.x;
	mov.u32 	%r7, %ntid.x;
	mov.u32 	%r8, %tid.x;
	mad.lo.s32 	%r1, %r6, %r7, %r8;
	mov.u32 	%r9, %ctaid.y;
	mov.u32 	%r10, %ntid.y;
	mov.u32 	%r11, %tid.y;
	mad.lo.s32 	%r12, %r9, %r10, %r11;
	setp.ge.s32 	%p1, %r1, %r3;
	setp.ge.s32 	%p2, %r12, %r5;
	or.pred  	%p3, %p1, %p2;
	@%p3 bra 	$L__BB0_5;
	cvt.rn.f32.s32 	%f18, %r1;
	add.f32 	%f19, %f18, %f18;
	cvt.rn.f32.s32 	%f20, %r3;
	div.rn.f32 	%f21, %f19, %f20;
	add.f32 	%f22, %f21, 0fBF800000;
	mul.f32 	%f23, %f22, %f20;
	cvt.rn.f32.u32 	%f24, %r5;
	div.rn.f32 	%f25, %f23, %f24;
	cvt.rn.f32.u32 	%f26, %r12;
	add.f32 	%f27, %f26, %f26;
	div.rn.f32 	%f28, %f27, %f24;
	mov.f32 	%f29, 0f3F800000;
	sub.f32 	%f30, %f29, %f28;
	mul.f32 	%f31, %f25, %f25;
	fma.rn.f32 	%f32, %f30, %f30, %f31;
	add.f32 	%f33, %f32, 0f3F800000;
	rsqrt.approx.f32 	%f7, %f33;
	mul.f32 	%f8, %f25, %f7;
	mul.f32 	%f9, %f30, %f7;
	mov.f32 	%f34, 0f00000000;
	sub.f32 	%f35, %f34, %f14;
	sub.f32 	%f36, %f34, %f15;
	sub.f32 	%f37, %f34, %f16;
	mul.f32 	%f38, %f9, %f9;
	fma.rn.f32 	%f39, %f8, %f8, %f38;
	fma.rn.f32 	%f10, %f7, %f7, %f39;
	mul.f32 	%f40, %f36, %f9;
	fma.rn.f32 	%f41, %f35, %f8, %f40;
	mul.f32 	%f42, %f37, %f7;
	sub.f32 	%f43, %f41, %f42;
	add.f32 	%f11, %f43, %f43;
	mul.f32 	%f44, %f36, %f36;
	fma.rn.f32 	%f45, %f35, %f35, %f44;
	fma.rn.f32 	%f46, %f37, %f37, %f45;
	mul.f32 	%f47, %f17, %f17;
	sub.f32 	%f48, %f46, %f47;
	mul.f32 	%f49, %f10, 0fC0800000;
	mul.f32 	%f50, %f48, %f49;
	fma.rn.f32 	%f12, %f11, %f11, %f50;
	setp.lt.f32 	%p4, %f12, 0f00000000;
	mov.b16 	%rs5, 0;
	@%p4 bra 	$L__BB0_4;
	neg.f32 	%f51, %f11;
	sqrt.rn.f32 	%f52, %f12;
	sub.f32 	%f53, %f51, %f52;
	add.f32 	%f54, %f10, %f10;
	div.rn.f32 	%f13, %f53, %f54;
	setp.leu.f32 	%p5, %f13, 0f00000000;
	@%p5 bra 	$L__BB0_4;
	fma.rn.f32 	%f55, %f8, %f13, 0f00000000;
	fma.rn.f32 	%f56, %f9, %f13, 0f00000000;
	mul.f32 	%f57, %f7, %f13;
	mov.f32 	%f58, 0f00000000;
	sub.f32 	%f59, %f58, %f57;
	sub.f32 	%f60, %f55, %f14;
	sub.f32 	%f61, %f56, %f15;
	sub.f32 	%f62, %f59, %f16;
	mul.f32 	%f63, %f61, %f61;
	fma.rn.f32 	%f64, %f60, %f60, %f63;
	fma.rn.f32 	%f65, %f62, %f62, %f64;
	rsqrt.approx.f32 	%f66, %f65;
	mul.f32 	%f67, %f60, %f66;
	mul.f32 	%f68, %f61, %f66;
	mul.f32 	%f69, %f62, %f66;
	mul.f32 	%f70, %f5, %f68;
	fma.rn.f32 	%f71, %f4, %f67, %f70;
	fma.rn.f32 	%f72, %f6, %f69, %f71;
	max.f32 	%f73, %f72, 0f00000000;
	mul.f32 	%f74, %f73, 0f437F0000;
	cvt.rzi.u32.f32 	%r13, %f74;
	cvt.u16.u32 	%rs5, %r13;
$L__BB0_4:
	mad.lo.s32 	%r14, %r3, %r12, %r1;
	cvt.s64.s32 	%rd2, %r14;
	cvta.to.global.u64 	%rd3, %rd1;
	add.s64 	%rd4, %rd3, %rd2;
	st.global.u8 	[%rd4], %rs5;
$L__BB0_5:
	ret;

}


// ===== COMPILED SASS (sm_100) =====

	.target	sm_100

	.elftype	@"ET_EXEC"


//--------------------- .note.nv.tkinfo           --------------------------
	.section	.note.nv.tkinfo,"",@"SHT_NOTE"
	.sectionflags	@"SHF_NOTE_NV_TKINFO"
	.tkinfo
        /*0018*/ 	.word	0x00000002
        /*0030*/ 	.string	""
        /*0030*/ 	.string	"ptxas"
        /*0030*/ 	.string	"Cuda compilation tools, release 13.0, V13.0.88"
        /*0030*/ 	.string	"Build cuda_13.0.r13.0/compiler.36424714_0"
        /*0030*/ 	.string	"-arch sm_100 -m 64 "



//--------------------- .note.nv.cuinfo           --------------------------
	.section	.note.nv.cuinfo,"",@"SHT_NOTE"
	.sectionflags	@"SHF_NOTE_NV_CUINFO"
        /*0018*/ 	.short	0x0002
        /*001a*/ 	.short	0x0064
        /*001c*/ 	.short	0x0082
	.zero		2


//--------------------- .nv.info                  --------------------------
	.section	.nv.info,"",@"SHT_CUDA_INFO"
	.align	4


	//----- nvinfo : EIATTR_REGCOUNT
	.align		4
        /*0000*/ 	.byte	0x04, 0x2f
        /*0002*/ 	.short	(.L_1 - .L_0)
	.align		4
.L_0:
        /*0004*/ 	.word	index@(_Z15raytrace_kernelPhii6Sphere6float3)
        /*0008*/ 	.word	0x00000014


	//----- nvinfo : EIATTR_FRAME_SIZE
	.align		4
.L_1:
        /*000c*/ 	.byte	0x04, 0x11
        /*000e*/ 	.short	(.L_3 - .L_2)
	.align		4
.L_2:
        /*0010*/ 	.word	index@($__internal_1_$__cuda_sm3x_div_rn_noftz_f32_slowpath)
        /*0014*/ 	.word	0x00000000


	//----- nvinfo : EIATTR_FRAME_SIZE
	.align		4
.L_3:
        /*0018*/ 	.byte	0x04, 0x11
        /*001a*/ 	.short	(.L_5 - .L_4)
	.align		4
.L_4:
        /*001c*/ 	.word	index@($__internal_0_$__cuda_sm20_sqrt_rn_f32_slowpath)
        /*0020*/ 	.word	0x00000000


	//----- nvinfo : EIATTR_FRAME_SIZE
	.align		4
.L_5:
        /*0024*/ 	.byte	0x04, 0x11
        /*0026*/ 	.short	(.L_7 - .L_6)
	.align		4
.L_6:
        /*0028*/ 	.word	index@(_Z15raytrace_kernelPhii6Sphere6float3)
        /*002c*/ 	.word	0x00000000


	//----- nvinfo : EIATTR_MIN_STACK_SIZE
	.align		4
.L_7:
        /*0030*/ 	.byte	0x04, 0x12
        /*0032*/ 	.short	(.L_9 - .L_8)
	.align		4
.L_8:
        /*0034*/ 	.word	index@(_Z15raytrace_kernelPhii6Sphere6float3)
        /*0038*/ 	.word	0x00000000
.L_9:


//--------------------- .nv.compat                --------------------------
	.section	.nv.compat,"",@"SHT_CUDA_COMPAT_INFO"
	.align	4
        /*0000*/ 	.byte	0x02, 0x09, 0x00, 0x00, 0x02, 0x02, 0x01, 0x00, 0x02, 0x05, 0x05, 0x00, 0x03, 0x07, 0x01, 0x01
        /*0010*/ 	.byte	0x02, 0x03, 0x00, 0x00, 0x02, 0x06, 0x01, 0x00, 0x04, 0x0b, 0x08, 0x00, 0x01, 0x00, 0x00, 0x00
        /*0020*/ 	.byte	0x00, 0x00, 0x00, 0x00


//--------------------- .nv.info._Z15raytrace_kernelPhii6Sphere6float3 --------------------------
	.section	.nv.info._Z15raytrace_kernelPhii6Sphere6float3,"",@"SHT_CUDA_INFO"
	.sectionflags	@""
	.align	4


	//----- nvinfo : EIATTR_CUDA_API_VERSION
	.align		4
        /*0000*/ 	.byte	0x04, 0x37
        /*0002*/ 	.short	(.L_11 - .L_10)
.L_10:
        /*0004*/ 	.word	0x00000082


	//----- nvinfo : EIATTR_KPARAM_INFO
	.align		4
.L_11:
        /*0008*/ 	.byte	0x04, 0x17
        /*000a*/ 	.short	(.L_13 - .L_12)
.L_12:
        /*000c*/ 	.word	0x00000000
        /*0010*/ 	.short	0x0004
        /*0012*/ 	.short	0x0020
        /*0014*/ 	.byte	0x00, 0xf0, 0x31, 0x00


	//----- nvinfo : EIATTR_KPARAM_INFO
	.align		4
.L_13:
        /*0018*/ 	.byte	0x04, 0x17
        /*001a*/ 	.short	(.L_15 - .L_14)
.L_14:
        /*001c*/ 	.word	0x00000000
        /*0020*/ 	.short	0x0003
        /*0022*/ 	.short	0x0010
        /*0024*/ 	.byte	0x00, 0xf0, 0x41, 0x00


	//----- nvinfo : EIATTR_KPARAM_INFO
	.align		4
.L_15:
        /*0028*/ 	.byte	0x04, 0x17
        /*002a*/ 	.short	(.L_17 - .L_16)
.L_16:
        /*002c*/ 	.word	0x00000000
        /*0030*/ 	.short	0x0002
        /*0032*/ 	.short	0x000c
        /*0034*/ 	.byte	0x00, 0xf0, 0x11, 0x00


	//----- nvinfo : EIATTR_KPARAM_INFO
	.align		4
.L_17:
        /*0038*/ 	.byte	0x04, 0x17
        /*003a*/ 	.short	(.L_19 - .L_18)
.L_18:
        /*003c*/ 	.word	0x00000000
        /*0040*/ 	.short	0x0001
        /*0042*/ 	.short	0x0008
        /*0044*/ 	.byte	0x00, 0xf0, 0x11, 0x00


	//----- nvinfo : EIATTR_KPARAM_INFO
	.align		4
.L_19:
        /*0048*/ 	.byte	0x04, 0x17
        /*004a*/ 	.short	(.L_21 - .L_20)
.L_20:
        /*004c*/ 	.word	0x00000000
        /*0050*/ 	.short	0x0000
        /*0052*/ 	.short	0x0000
        /*0054*/ 	.byte	0x00, 0xf5, 0x21, 0x00


	//----- nvinfo : EIATTR_SPARSE_MMA_MASK
	.align		4
.L_21:
        /*0058*/ 	.byte	0x03, 0x50
        /*005a*/ 	.short	0x0000


	//----- nvinfo : EIATTR_MAXREG_COUNT
	.align		4
        /*005c*/ 	.byte	0x03, 0x1b
        /*005e*/ 	.short	0x00ff


	//----- nvinfo : EIATTR_MERCURY_ISA_VERSION
	.align		4
        /*0060*/ 	.byte	0x03, 0x5f
        /*0062*/ 	.short	0x0101


	//----- nvinfo : EIATTR_VRC_CTA_INIT_COUNT
	.align		4
        /*0064*/ 	.byte	0x02, 0x4a
	.zero		1
	.zero		1


	//----- nvinfo : EIATTR_EXIT_INSTR_OFFSETS
	.align		4
        /*0068*/ 	.byte	0x04, 0x1c
        /*006a*/ 	.short	(.L_23 - .L_22)


	//   ....[0]....
.L_22:
        /*006c*/ 	.word	0x000000c0


	//   ....[1]....
        /*0070*/ 	.word	0x00000a20


	//----- nvinfo : EIATTR_CRS_STACK_SIZE
	.align		4
.L_23:
        /*0074*/ 	.byte	0x04, 0x1e
        /*0076*/ 	.short	(.L_25 - .L_24)
.L_24:
        /*0078*/ 	.word	0x00000000


	//----- nvinfo : EIATTR_CBANK_PARAM_SIZE
	.align		4
.L_25:
        /*007c*/ 	.byte	0x03, 0x19
        /*007e*/ 	.short	0x002c


	//----- nvinfo : EIATTR_PARAM_CBANK
	.align		4
        /*0080*/ 	.byte	0x04, 0x0a
        /*0082*/ 	.short	(.L_27 - .L_26)
	.align		4
.L_26:
        /*0084*/ 	.word	index@(.nv.constant0._Z15raytrace_kernelPhii6Sphere6float3)
        /*0088*/ 	.short	0x0380
        /*008a*/ 	.short	0x002c


	//----- nvinfo : EIATTR_SW_WAR
	.align		4
.L_27:
        /*008c*/ 	.byte	0x04, 0x36
        /*008e*/ 	.short	(.L_29 - .L_28)
.L_28:
        /*0090*/ 	.word	0x00000008
.L_29:


//--------------------- .nv.callgraph             --------------------------
	.section	.nv.callgraph,"",@"SHT_CUDA_CALLGRAPH"
	.align	4
	.sectionentsize	8
	.align		4
        /*0000*/ 	.word	0x00000000
	.align		4
        /*0004*/ 	.word	0xffffffff
	.align		4
        /*0008*/ 	.word	0x00000000
	.align		4
        /*000c*/ 	.word	0xfffffffe
	.align		4
        /*0010*/ 	.word	0x00000000
	.align		4
        /*0014*/ 	.word	0xfffffffd
	.align		4
        /*0018*/ 	.word	0x00000000
	.align		4
        /*001c*/ 	.word	0xfffffffc


//--------------------- .text._Z15raytrace_kernelPhii6Sphere6float3 --------------------------
	.section	.text._Z15raytrace_kernelPhii6Sphere6float3,"ax",@progbits
	.align	128
        .global         _Z15raytrace_kernelPhii6Sphere6float3
        .type           _Z15raytrace_kernelPhii6Sphere6float3,@function
        .size           _Z15raytrace_kernelPhii6Sphere6float3,(.L_x_27 - _Z15raytrace_kernelPhii6Sphere6float3)
        .other          _Z15raytrace_kernelPhii6Sphere6float3,@"STO_CUDA_ENTRY STV_DEFAULT"
_Z15raytrace_kernelPhii6Sphere6float3:
.text._Z15raytrace_kernelPhii6Sphere6float3:
[----:B------:R-:W-:Y:S01]  /*0000*/  LDC R1, c[0x0][0x37c] ;  /* 0x0000df00ff017b82 */ /* 0x000fe20000000800 */
[----:B------:R-:W0:Y:S07]  /*0010*/  S2R R3, SR_TID.Y ;  /* 0x0000000000037919 */ /* 0x000e2e0000002200 */
[----:B------:R-:W1:Y:S01]  /*0020*/  LDC R7, c[0x0][0x360] ;  /* 0x0000d800ff077b82 */ /* 0x000e620000000800 */
[----:B------:R-:W2:Y:S01]  /*0030*/  LDCU.64 UR6, c[0x0][0x388] ;  /* 0x00007100ff0677ac */ /* 0x000ea20008000a00 */
[----:B------:R-:W1:Y:S06]  /*0040*/  S2R R0, SR_TID.X ;  /* 0x0000000000007919 */ /* 0x000e6c0000002100 */
[----:B------:R-:W0:Y:S08]  /*0050*/  S2UR UR5, SR_CTAID.Y ;  /* 0x00000000000579c3 */ /* 0x000e300000002600 */
[----:B------:R-:W0:Y:S08]  /*0060*/  LDC R6, c[0x0][0x364] ;  /* 0x0000d900ff067b82 */ /* 0x000e300000000800 */
[----:B------:R-:W1:Y:S01]  /*0070*/  S2UR UR4, SR_CTAID.X ;  /* 0x00000000000479c3 */ /* 0x000e620000002500 */
[----:B0-----:R-:W-:-:S05]  /*0080*/  IMAD R6, R6, UR5, R3 ;  /* 0x0000000506067c24 */ /* 0x001fca000f8e0203 */
[----:B--2---:R-:W-:Y:S01]  /*0090*/  ISETP.GE.AND P0, PT, R6, UR7, PT ;  /* 0x0000000706007c0c */ /* 0x004fe2000bf06270 */
[----:B-1----:R-:W-:-:S05]  /*00a0*/  IMAD R7, R7, UR4, R0 ;  /* 0x0000000407077c24 */ /* 0x002fca000f8e0200 */
[----:B------:R-:W-:-:S13]  /*00b0*/  ISETP.GE.OR P0, PT, R7, UR6, P0 ;  /* 0x0000000607007c0c */ /* 0x000fda0008706670 */
[----:B------:R-:W-:Y:S05]  /*00c0*/  @P0 EXIT ;  /* 0x000000000000094d */ /* 0x000fea0003800000 */
[----:B------:R-:W-:Y:S01]  /*00d0*/  I2FP.F32.S32 R3, UR6 ;  /* 0x0000000600037c45 */ /* 0x000fe20008201400 */
[----:B------:R-:W-:Y:S01]  /*00e0*/  BSSY.RECONVERGENT B0, `(.L_x_0) ;  /* 0x0000010000007945 */ /* 0x000fe20003800200 */
[----:B------:R-:W-:Y:S02]  /*00f0*/  I2FP.F32.S32 R0, R7 ;  /* 0x0000000700007245 */ /* 0x000fe40000201400 */
[----:B------:R-:W0:Y:S03]  /*0100*/  MUFU.RCP R2, R3 ;  /* 0x0000000300027308 */ /* 0x000e260000001000 */
[----:B------:R-:W-:-:S05]  /*0110*/  FADD R0, R0, R0 ;  /* 0x0000000000007221 */ /* 0x000fca0000000000 */
[----:B------:R-:W1:Y:S01]  /*0120*/  FCHK P0, R0, R3 ;  /* 0x0000000300007302 */ /* 0x000e620000000000 */
[----:B0-----:R-:W-:-:S04]  /*0130*/  FFMA R5, -R3, R2, 1 ;  /* 0x3f80000003057423 */ /* 0x001fc80000000102 */
[----:B------:R-:W-:-:S04]  /*0140*/  FFMA R5, R2, R5, R2 ;  /* 0x0000000502057223 */ /* 0x000fc80000000002 */
[----:B------:R-:W-:-:S04]  /*0150*/  FFMA R2, R0, R5, RZ ;  /* 0x0000000500027223 */ /* 0x000fc800000000ff */
[----:B------:R-:W-:-:S04]  /*0160*/  FFMA R4, -R3, R2, R0 ;  /* 0x0000000203047223 */ /* 0x000fc80000000100 */
[----:B------:R-:W-:Y:S01]  /*0170*/  FFMA R2, R5, R4, R2 ;  /* 0x0000000405027223 */ /* 0x000fe20000000002 */
[----:B-1----:R-:W-:Y:S06]  /*0180*/  @!P0 BRA `(.L_x_1) ;  /* 0x0000000000148947 */ /* 0x002fec0003800000 */
[----:B------:R-:W-:Y:S02]  /*0190*/  MOV R4, R0 ;  /* 0x0000000000047202 */ /* 0x000fe40000000f00 */
[----:B------:R-:W-:Y:S02]  /*01a0*/  MOV R5, R3 ;  /* 0x0000000300057202 */ /* 0x000fe40000000f00 */
[----:B------:R-:W-:-:S07]  /*01b0*/  MOV R10, 0x1d0 ;  /* 0x000001d0000a7802 */ /* 0x000fce0000000f00 */
[----:B------:R-:W-:Y:S05]  /*01c0*/  CALL.REL.NOINC `($__internal_1_$__cuda_sm3x_div_rn_noftz_f32_slowpath) ;  /* 0x0000000800787944 */ /* 0x000fea0003c00000 */
[----:B------:R-:W-:-:S07]  /*01d0*/  MOV R2, R4 ;  /* 0x0000000400027202 */ /* 0x000fce0000000f00 */
.L_x_1:
[----:B------:R-:W-:Y:S05]  /*01e0*/  BSYNC.RECONVERGENT B0 ;  /* 0x0000000000007941 */ /* 0x000fea0003800200 */
.L_x_0:
[----:B------:R-:W0:Y:S01]  /*01f0*/  LDCU UR4, c[0x0][0x38c] ;  /* 0x00007180ff0477ac */ /* 0x000e220008000800 */
[----:B------:R-:W-:Y:S01]  /*0200*/  FADD R2, R2, -1 ;  /* 0xbf80000002027421 */ /* 0x000fe20000000000 */
[----:B------:R-:W-:Y:S03]  /*0210*/  BSSY.RECONVERGENT B0, `(.L_x_2) ;  /* 0x000000e000007945 */ /* 0x000fe60003800200 */
[----:B------:R-:W-:Y:S01]  /*0220*/  FMUL R4, R3, R2 ;  /* 0x0000000203047220 */ /* 0x000fe20000400000 */
[----:B0-----:R-:W-:-:S04]  /*0230*/  I2FP.F32.U32 R5, UR4 ;  /* 0x0000000400057c45 */ /* 0x001fc80008201000 */
[----:B------:R-:W0:Y:S08]  /*0240*/  MUFU.RCP R0, R5 ;  /* 0x0000000500007308 */ /* 0x000e300000001000 */
[----:B------:R-:W1:Y:S01]  /*0250*/  FCHK P0, R4, R5 ;  /* 0x0000000504007302 */ /* 0x000e620000000000 */
[----:B0-----:R-:W-:-:S04]  /*0260*/  FFMA R9, -R5, R0, 1 ;  /* 0x3f80000005097423 */ /* 0x001fc80000000100 */
[----:B------:R-:W-:-:S04]  /*0270*/  FFMA R9, R0, R9, R0 ;  /* 0x0000000900097223 */ /* 0x000fc80000000000 */
[----:B------:R-:W-:-:S04]  /*0280*/  FFMA R0, R4, R9, RZ ;  /* 0x0000000904007223 */ /* 0x000fc800000000ff */
[----:B------:R-:W-:-:S04]  /*0290*/  FFMA R3, -R5, R0, R4 ;  /* 0x0000000005037223 */ /* 0x000fc80000000104 */
[----:B------:R-:W-:Y:S01]  /*02a0*/  FFMA R3, R9, R3, R0 ;  /* 0x0000000309037223 */ /* 0x000fe20000000000 */
[----:B-1----:R-:W-:Y:S06]  /*02b0*/  @!P0 BRA `(.L_x_3) ;  /* 0x00000000000c8947 */ /* 0x002fec0003800000 */
[----:B------:R-:W-:-:S07]  /*02c0*/  MOV R10, 0x2e0 ;  /* 0x000002e0000a7802 */ /* 0x000fce0000000f00 */
[----:B------:R-:W-:Y:S05]  /*02d0*/  CALL.REL.NOINC `($__internal_1_$__cuda_sm3x_div_rn_noftz_f32_slowpath) ;  /* 0x0000000800347944 */ /* 0x000fea0003c00000 */
[----:B------:R-:W-:-:S07]  /*02e0*/  MOV R3, R4 ;  /* 0x0000000400037202 */ /* 0x000fce0000000f00 */
.L_x_3:
[----:B------:R-:W-:Y:S05]  /*02f0*/  BSYNC.RECONVERGENT B0 ;  /* 0x0000000000007941 */ /* 0x000fea0003800200 */
.L_x_2:
[----:B------:R-:W0:Y:S01]  /*0300*/  MUFU.RCP R2, R5 ;  /* 0x0000000500027308 */ /* 0x000e220000001000 */
[----:B------:R-:W-:Y:S01]  /*0310*/  I2FP.F32.U32 R0, R6 ;  /* 0x0000000600007245 */ /* 0x000fe20000201000 */
[----:B------:R-:W-:Y:S04]  /*0320*/  BSSY.RECONVERGENT B0, `(.L_x_4) ;  /* 0x000000c000007945 */ /* 0x000fe80003800200 */
[----:B------:R-:W-:-:S04]  /*0330*/  FADD R4, R0, R0 ;  /* 0x0000000000047221 */ /* 0x000fc80000000000 */
        /* <DEDUP_REMOVED lines=10> */
.L_x_5:
[----:B------:R-:W-:Y:S05]  /*03e0*/  BSYNC.RECONVERGENT B0 ;  /* 0x0000000000007941 */ /* 0x000fea0003800200 */
.L_x_4:
[----:B------:R-:W-:Y:S01]  /*03f0*/  FADD R9, -R0, 1 ;  /* 0x3f80000000097421 */ /* 0x000fe20000000100 */
[----:B------:R-:W-:Y:S01]  /*0400*/  FMUL R0, R3, R3 ;  /* 0x0000000303007220 */ /* 0x000fe20000400000 */
[----:B------:R-:W0:Y:S01]  /*0410*/  LDC.64 R10, c[0x0][0x390] ;  /* 0x0000e400ff0a7b82 */ /* 0x000e220000000a00 */
[----:B------:R-:W1:Y:S01]  /*0420*/  LDCU.64 UR4, c[0x0][0x358] ;  /* 0x00006b00ff0477ac */ /* 0x000e620008000a00 */
[----:B------:R-:W-:Y:S01]  /*0430*/  BSSY.RECONVERGENT B0, `(.L_x_6) ;  /* 0x0000058000007945 */ /* 0x000fe20003800200 */
[----:B------:R-:W-:-:S04]  /*0440*/  FFMA R0, R9, R9, R0 ;  /* 0x0000000909007223 */ /* 0x000fc80000000000 */
[----:B------:R-:W-:Y:S01]  /*0450*/  FADD R8, R0, 1 ;  /* 0x3f80000000087421 */ /* 0x000fe20000000000 */
[----:B------:R-:W2:Y:S04]  /*0460*/  LDC.64 R4, c[0x0][0x398] ;  /* 0x0000e600ff047b82 */ /* 0x000ea80000000a00 */
[----:B------:R-:W-:Y:S01]  /*0470*/  FSETP.GEU.AND P0, PT, |R8|, 1.175494350822287508e-38, PT ;  /* 0x008000000800780b */ /* 0x000fe20003f0e200 */
[----:B0-----:R-:W-:-:S12]  /*0480*/  FADD R11, RZ, -R11 ;  /* 0x8000000bff0b7221 */ /* 0x001fd80000000000 */
[----:B------:R-:W-:Y:S01]  /*0490*/  @!P0 FMUL R8, R8, 16777216 ;  /* 0x4b80000008088820 */ /* 0x000fe20000400000 */
[----:B------:R-:W-:-:S03]  /*04a0*/  FADD R10, RZ, -R10 ;  /* 0x8000000aff0a7221 */ /* 0x000fc60000000000 */
[----:B------:R0:W3:Y:S01]  /*04b0*/  MUFU.RSQ R0, R8 ;  /* 0x0000000800007308 */ /* 0x0000e20000001400 */
[----:B--2---:R-:W-:Y:S01]  /*04c0*/  FADD R13, RZ, -R4 ;  /* 0x80000004ff0d7221 */ /* 0x004fe20000000000 */
[----:B0-----:R-:W-:Y:S01]  /*04d0*/  PRMT R8, RZ, 0x7610, R8 ;  /* 0x00007610ff087816 */ /* 0x001fe20000000008 */
[----:B---3--:R-:W-:-:S04]  /*04e0*/  @!P0 FMUL R0, R0, 4096 ;  /* 0x4580000000008820 */ /* 0x008fc80000400000 */
[----:B------:R-:W-:Y:S01]  /*04f0*/  FMUL R2, R9, R0 ;  /* 0x0000000009027220 */ /* 0x000fe20000400000 */
[----:B------:R-:W-:Y:S01]  /*0500*/  FMUL R9, R11, R11 ;  /* 0x0000000b0b097220 */ /* 0x000fe20000400000 */
[----:B------:R-:W-:Y:S02]  /*0510*/  FMUL R3, R0, R3 ;  /* 0x0000000300037220 */ /* 0x000fe40000400000 */
[----:B------:R-:W-:Y:S01]  /*0520*/  FMUL R12, R2, R2 ;  /* 0x00000002020c7220 */ /* 0x000fe20000400000 */
[-C--:B------:R-:W-:Y:S01]  /*0530*/  FFMA R4, R10, R10.reuse, R9 ;  /* 0x0000000a0a047223 */ /* 0x080fe20000000009 */
[----:B------:R-:W-:Y:S02]  /*0540*/  FMUL R11, R2, R11 ;  /* 0x0000000b020b7220 */ /* 0x000fe40000400000 */
[----:B------:R-:W-:Y:S01]  /*0550*/  FFMA R9, R3, R3, R12 ;  /* 0x0000000303097223 */ /* 0x000fe2000000000c */
[----:B------:R-:W-:Y:S01]  /*0560*/  FFMA R4, R13, R13, R4 ;  /* 0x0000000d0d047223 */ /* 0x000fe20000000004 */
[----:B------:R-:W-:-:S02]  /*0570*/  FFMA R10, R3, R10, R11 ;  /* 0x0000000a030a7223 */ /* 0x000fc4000000000b */
[C---:B------:R-:W-:Y:S01]  /*0580*/  FFMA R9, R0.reuse, R0, R9 ;  /* 0x0000000000097223 */ /* 0x040fe20000000009 */
[----:B------:R-:W-:Y:S01]  /*0590*/  FFMA R4, -R5, R5, R4 ;  /* 0x0000000505047223 */ /* 0x000fe20000000104 */
[----:B------:R-:W-:Y:S02]  /*05a0*/  FFMA R10, R0, -R13, R10 ;  /* 0x8000000d000a7223 */ /* 0x000fe4000000000a */
[----:B------:R-:W-:Y:S02]  /*05b0*/  FMUL R11, R9, -4 ;  /* 0xc0800000090b7820 */ /* 0x000fe40000400000 */
[----:B------:R-:W-:Y:S02]  /*05c0*/  FADD R5, R10, R10 ;  /* 0x0000000a0a057221 */ /* 0x000fe40000000000 */
[----:B------:R-:W-:-:S04]  /*05d0*/  FMUL R4, R4, R11 ;  /* 0x0000000b04047220 */ /* 0x000fc80000400000 */
[----:B------:R-:W-:-:S05]  /*05e0*/  FFMA R11, R5, R5, R4 ;  /* 0x00000005050b7223 */ /* 0x000fca0000000004 */
[----:B------:R-:W-:-:S13]  /*05f0*/  FSETP.GEU.AND P0, PT, R11, RZ, PT ;  /* 0x000000ff0b00720b */ /* 0x000fda0003f0e000 */
[----:B-1----:R-:W-:Y:S05]  /*0600*/  @!P0 BRA `(.L_x_7) ;  /* 0x0000000000e88947 */ /* 0x002fea0003800000 */
[----:B------:R-:W-:Y:S01]  /*0610*/  IADD3 R4, PT, PT, R11, -0xd000000, RZ ;  /* 0xf30000000b047810 */ /* 0x000fe20007ffe0ff */
[----:B------:R0:W1:Y:S01]  /*0620*/  MUFU.RSQ R10, R11 ;  /* 0x0000000b000a7308 */ /* 0x0000620000001400 */
[----:B------:R-:W-:Y:S02]  /*0630*/  BSSY.RECONVERGENT B1, `(.L_x_8) ;  /* 0x000000a000017945 */ /* 0x000fe40003800200 */
[----:B------:R-:W-:-:S13]  /*0640*/  ISETP.GT.U32.AND P0, PT, R4, 0x727fffff, PT ;  /* 0x727fffff0400780c */ /* 0x000fda0003f04070 */
[----:B0-----:R-:W-:Y:S05]  /*0650*/  @!P0 BRA `(.L_x_9) ;  /* 0x00000000000c8947 */ /* 0x001fea0003800000 */
[----:B------:R-:W-:-:S07]  /*0660*/  MOV R15, 0x680 ;  /* 0x00000680000f7802 */ /* 0x000fce0000000f00 */
[----:B-1----:R-:W-:Y:S05]  /*0670*/  CALL.REL.NOINC `($__internal_0_$__cuda_sm20_sqrt_rn_f32_slowpath) ;  /* 0x0000000000ec7944 */ /* 0x002fea0003c00000 */
[----:B------:R-:W-:Y:S05]  /*0680*/  BRA `(.L_x_10) ;  /* 0x0000000000107947 */ /* 0x000fea0003800000 */
.L_x_9:
[----:B-1----:R-:W-:Y:S01]  /*0690*/  FMUL.FTZ R4, R11, R10 ;  /* 0x0000000a0b047220 */ /* 0x002fe20000410000 */
[----:B------:R-:W-:-:S03]  /*06a0*/  FMUL.FTZ R10, R10, 0.5 ;  /* 0x3f0000000a0a7820 */ /* 0x000fc60000410000 */
[----:B------:R-:W-:-:S04]  /*06b0*/  FFMA R11, -R4, R4, R11 ;  /* 0x00000004040b7223 */ /* 0x000fc8000000010b */
[----:B------:R-:W-:-:S07]  /*06c0*/  FFMA R4, R11, R10, R4 ;  /* 0x0000000a0b047223 */ /* 0x000fce0000000004 */
.L_x_10:
[----:B------:R-:W-:Y:S05]  /*06d0*/  BSYNC.RECONVERGENT B1 ;  /* 0x0000000000017941 */ /* 0x000fea0003800200 */
.L_x_8:
[----:B------:R-:W-:Y:S01]  /*06e0*/  FADD R11, R9, R9 ;  /* 0x00000009090b7221 */ /* 0x000fe20000000000 */
[----:B------:R-:W-:Y:S01]  /*06f0*/  FADD R4, -R5, -R4 ;  /* 0x8000000405047221 */ /* 0x000fe20000000100 */
[----:B------:R-:W-:Y:S02]  /*0700*/  BSSY.RECONVERGENT B1, `(.L_x_11) ;  /* 0x000000d000017945 */ /* 0x000fe40003800200 */
        /* <DEDUP_REMOVED lines=9> */
[----:B------:R-:W-:-:S07]  /*07a0*/  MOV R10, 0x7c0 ;  /* 0x000007c0000a7802 */ /* 0x000fce0000000f00 */
[----:B------:R-:W-:Y:S05]  /*07b0*/  CALL.REL.NOINC `($__internal_1_$__cuda_sm3x_div_rn_noftz_f32_slowpath) ;  /* 0x0000000000fc7944 */ /* 0x000fea0003c00000 */
[----:B------:R-:W-:-:S07]  /*07c0*/  MOV R5, R4 ;  /* 0x0000000400057202 */ /* 0x000fce0000000f00 */
.L_x_12:
[----:B------:R-:W-:Y:S05]  /*07d0*/  BSYNC.RECONVERGENT B1 ;  /* 0x0000000000017941 */ /* 0x000fea0003800200 */
.L_x_11:
[----:B------:R-:W-:-:S13]  /*07e0*/  FSETP.GT.AND P0, PT, R5, RZ, PT ;  /* 0x000000ff0500720b */ /* 0x000fda0003f04000 */
[----:B------:R-:W-:Y:S05]  /*07f0*/  @!P0 BRA `(.L_x_7) ;  /* 0x00000000006c8947 */ /* 0x000fea0003800000 */
[----:B------:R-:W0:Y:S01]  /*0800*/  LDCU.64 UR6, c[0x0][0x390] ;  /* 0x00007200ff0677ac */ /* 0x000e220008000a00 */
[-C--:B------:R-:W-:Y:S01]  /*0810*/  FFMA R2, R2, R5.reuse, RZ ;  /* 0x0000000502027223 */ /* 0x080fe200000000ff */
[-C--:B------:R-:W-:Y:S01]  /*0820*/  FFMA R3, R3, R5.reuse, RZ ;  /* 0x0000000503037223 */ /* 0x080fe200000000ff */
[----:B------:R-:W-:Y:S01]  /*0830*/  FFMA R0, -R0, R5, RZ ;  /* 0x0000000500007223 */ /* 0x000fe200000001ff */
[----:B------:R-:W1:Y:S01]  /*0840*/  LDCU UR8, c[0x0][0x398] ;  /* 0x00007300ff0877ac */ /* 0x000e620008000800 */
[----:B0-----:R-:W-:Y:S01]  /*0850*/  FADD R2, R2, -UR7 ;  /* 0x8000000702027e21 */ /* 0x001fe20008000000 */
[----:B------:R-:W-:Y:S01]  /*0860*/  FADD R3, R3, -UR6 ;  /* 0x8000000603037e21 */ /* 0x000fe20008000000 */
[----:B------:R-:W0:Y:S02]  /*0870*/  LDCU.64 UR6, c[0x0][0x3a0] ;  /* 0x00007400ff0677ac */ /* 0x000e240008000a00 */
[----:B------:R-:W-:Y:S01]  /*0880*/  FMUL R4, R2, R2 ;  /* 0x0000000202047220 */ /* 0x000fe20000400000 */
[----:B-1----:R-:W-:Y:S01]  /*0890*/  FADD R0, R0, -UR8 ;  /* 0x8000000800007e21 */ /* 0x002fe20008000000 */
[----:B------:R-:W1:Y:S02]  /*08a0*/  LDCU UR8, c[0x0][0x3a8] ;  /* 0x00007500ff0877ac */ /* 0x000e640008000800 */
[----:B------:R-:W-:-:S04]  /*08b0*/  FFMA R5, R3, R3, R4 ;  /* 0x0000000303057223 */ /* 0x000fc80000000004 */
[----:B------:R-:W-:-:S05]  /*08c0*/  FFMA R5, R0, R0, R5 ;  /* 0x0000000000057223 */ /* 0x000fca0000000005 */
[----:B------:R-:W-:-:S13]  /*08d0*/  FSETP.GEU.AND P0, PT, |R5|, 1.175494350822287508e-38, PT ;  /* 0x008000000500780b */ /* 0x000fda0003f0e200 */
[----:B------:R-:W-:-:S04]  /*08e0*/  @!P0 FMUL R5, R5, 16777216 ;  /* 0x4b80000005058820 */ /* 0x000fc80000400000 */
[----:B------:R-:W2:Y:S02]  /*08f0*/  MUFU.RSQ R9, R5 ;  /* 0x0000000500097308 */ /* 0x000ea40000001400 */
[----:B--2---:R-:W-:-:S04]  /*0900*/  @!P0 FMUL R9, R9, 4096 ;  /* 0x4580000009098820 */ /* 0x004fc80000400000 */
[-C--:B------:R-:W-:Y:S01]  /*0910*/  FMUL R2, R2, R9.reuse ;  /* 0x0000000902027220 */ /* 0x080fe20000400000 */
[-C--:B------:R-:W-:Y:S01]  /*0920*/  FMUL R3, R3, R9.reuse ;  /* 0x0000000903037220 */ /* 0x080fe20000400000 */
[----:B------:R-:W-:Y:S02]  /*0930*/  FMUL R0, R0, R9 ;  /* 0x0000000900007220 */ /* 0x000fe40000400000 */
[----:B0-----:R-:W-:-:S04]  /*0940*/  FMUL R2, R2, UR7 ;  /* 0x0000000702027c20 */ /* 0x001fc80008400000 */
[----:B------:R-:W-:-:S04]  /*0950*/  FFMA R3, R3, UR6, R2 ;  /* 0x0000000603037c23 */ /* 0x000fc80008000002 */
[----:B-1----:R-:W-:-:S05]  /*0960*/  FFMA R0, R0, UR8, R3 ;  /* 0x0000000800007c23 */ /* 0x002fca0008000003 */
[----:B------:R-:W-:-:S05]  /*0970*/  FMNMX R0, RZ, R0, !PT ;  /* 0x00000000ff007209 */ /* 0x000fca0007800000 */
[----:B------:R-:W-:-:S06]  /*0980*/  FMUL R0, R0, 255 ;  /* 0x437f000000007820 */ /* 0x000fcc0000400000 */
[----:B------:R-:W0:Y:S02]  /*0990*/  F2I.U32.TRUNC.NTZ R0, R0 ;  /* 0x0000000000007305 */ /* 0x000e24000020f000 */
[----:B0-----:R-:W-:-:S07]  /*09a0*/  PRMT R8, R0, 0x7610, R8 ;  /* 0x0000761000087816 */ /* 0x001fce0000000008 */
.L_x_7:
[----:B------:R-:W-:Y:S05]  /*09b0*/  BSYNC.RECONVERGENT B0 ;  /* 0x0000000000007941 */ /* 0x000fea0003800200 */
.L_x_6:
[----:B------:R-:W0:Y:S01]  /*09c0*/  LDCU UR8, c[0x0][0x388] ;  /* 0x00007100ff0877ac */ /* 0x000e220008000800 */
[----:B------:R-:W1:Y:S01]  /*09d0*/  LDCU.64 UR6, c[0x0][0x380] ;  /* 0x00007000ff0677ac */ /* 0x000e620008000a00 */
[----:B0-----:R-:W-:-:S05]  /*09e0*/  IMAD R6, R6, UR8, R7 ;  /* 0x0000000806067c24 */ /* 0x001fca000f8e0207 */
[----:B-1----:R-:W-:-:S04]  /*09f0*/  IADD3 R2, P0, PT, R6, UR6, RZ ;  /* 0x0000000606027c10 */ /* 0x002fc8000ff1e0ff */
[----:B------:R-:W-:-:S05]  /*0a00*/  LEA.HI.X.SX32 R3, R6, UR7, 0x1, P0 ;  /* 0x0000000706037c11 */ /* 0x000fca00080f0eff */
[----:B------:R-:W-:Y:S01]  /*0a10*/  STG.E.U8 desc[UR4][R2.64], R8 ;  /* 0x0000000802007986 */ /* 0x000fe2000c101104 */
[----:B------:R-:W-:Y:S05]  /*0a20*/  EXIT ;  /* 0x000000000000794d */ /* 0x000fea0003800000 */
        .weak           $__internal_0_$__cuda_sm20_sqrt_rn_f32_slowpath
        .type           $__internal_0_$__cuda_sm20_sqrt_rn_f32_slowpath,@function
        .size           $__internal_0_$__cuda_sm20_sqrt_rn_f32_slowpath,($__internal_1_$__cuda_sm3x_div_rn_noftz_f32_slowpath - $__internal_0_$__cuda_sm20_sqrt_rn_f32_slowpath)
$__internal_0_$__cuda_sm20_sqrt_rn_f32_slowpath:
[----:B------:R-:W-:-:S13]  /*0a30*/  LOP3.LUT P0, RZ, R11, 0x7fffffff, RZ, 0xc0, !PT ;  /* 0x7fffffff0bff7812 */ /* 0x000fda000780c0ff */
[----:B------:R-:W-:Y:S01]  /*0a40*/  @!P0 MOV R10, R11 ;  /* 0x0000000b000a8202 */ /* 0x000fe20000000f00 */
[----:B------:R-:W-:Y:S06]  /*0a50*/  @!P0 BRA `(.L_x_13) ;  /* 0x0000000000448947 */ /* 0x000fec0003800000 */
[----:B------:R-:W-:Y:S01]  /*0a60*/  FSETP.GEU.FTZ.AND P0, PT, R11, RZ, PT ;  /* 0x000000ff0b00720b */ /* 0x000fe20003f1e000 */
[----:B------:R-:W-:-:S12]  /*0a70*/  IMAD.MOV.U32 R4, RZ, RZ, R11 ;  /* 0x000000ffff047224 */ /* 0x000fd800078e000b */
[----:B------:R-:W-:Y:S01]  /*0a80*/  @!P0 MOV R10, 0x7fffffff ;  /* 0x7fffffff000a8802 */ /* 0x000fe20000000f00 */
[----:B------:R-:W-:Y:S06]  /*0a90*/  @!P0 BRA `(.L_x_13) ;  /* 0x0000000000348947 */ /* 0x000fec0003800000 */
[----:B------:R-:W-:-:S13]  /*0aa0*/  FSETP.GTU.FTZ.AND P0, PT, |R4|, +INF , PT ;  /* 0x7f8000000400780b */ /* 0x000fda0003f1c200 */
[----:B------:R-:W-:Y:S01]  /*0ab0*/  @P0 FADD.FTZ R10, R4, 1 ;  /* 0x3f800000040a0421 */ /* 0x000fe20000010000 */
[----:B------:R-:W-:Y:S06]  /*0ac0*/  @P0 BRA `(.L_x_13) ;  /* 0x0000000000280947 */ /* 0x000fec0003800000 */
[----:B------:R-:W-:-:S13]  /*0ad0*/  FSETP.NEU.FTZ.AND P0, PT, |R4|, +INF , PT ;  /* 0x7f8000000400780b */ /* 0x000fda0003f1d200 */
[----:B------:R-:W-:-:S04]  /*0ae0*/  @P0 FFMA R11, R4, 1.84467440737095516160e+19, RZ ;  /* 0x5f800000040b0823 */ /* 0x000fc800000000ff */
[----:B------:R-:W0:Y:S02]  /*0af0*/  @P0 MUFU.RSQ R10, R11 ;  /* 0x0000000b000a0308 */ /* 0x000e240000001400 */
[----:B0-----:R-:W-:Y:S01]  /*0b00*/  @P0 FMUL.FTZ R12, R11, R10 ;  /* 0x0000000a0b0c0220 */ /* 0x001fe20000410000 */
[----:B------:R-:W-:Y:S01]  /*0b10*/  @P0 FMUL.FTZ R14, R10, 0.5 ;  /* 0x3f0000000a0e0820 */ /* 0x000fe20000410000 */
[----:B------:R-:W-:Y:S02]  /*0b20*/  @!P0 MOV R10, R4 ;  /* 0x00000004000a8202 */ /* 0x000fe40000000f00 */
[----:B------:R-:W-:-:S04]  /*0b30*/  @P0 FADD.FTZ R13, -R12, -RZ ;  /* 0x800000ff0c0d0221 */ /* 0x000fc80000010100 */
[----:B------:R-:W-:-:S04]  /*0b40*/  @P0 FFMA R13, R12, R13, R11 ;  /* 0x0000000d0c0d0223 */ /* 0x000fc8000000000b */
[----:B------:R-:W-:-:S04]  /*0b50*/  @P0 FFMA R13, R13, R14, R12 ;  /* 0x0000000e0d0d0223 */ /* 0x000fc8000000000c */
[----:B------:R-:W-:-:S07]  /*0b60*/  @P0 FMUL.FTZ R10, R13, 2.3283064365386962891e-10 ;  /* 0x2f8000000d0a0820 */ /* 0x000fce0000410000 */
.L_x_13:
[----:B------:R-:W-:Y:S01]  /*0b70*/  HFMA2 R11, -RZ, RZ, 0, 0 ;  /* 0x00000000ff0b7431 */ /* 0x000fe200000001ff */
[----:B------:R-:W-:Y:S02]  /*0b80*/  MOV R4, R10 ;  /* 0x0000000a00047202 */ /* 0x000fe40000000f00 */
[----:B------:R-:W-:-:S04]  /*0b90*/  MOV R10, R15 ;  /* 0x0000000f000a7202 */ /* 0x000fc80000000f00 */
[----:B------:R-:W-:Y:S05]  /*0ba0*/  RET.REL.NODEC R10 `(_Z15raytrace_kernelPhii6Sphere6float3) ;  /* 0xfffffff40a147950 */ /* 0x000fea0003c3ffff */
        .weak           $__internal_1_$__cuda_sm3x_div_rn_noftz_f32_slowpath
        .type           $__internal_1_$__cuda_sm3x_div_rn_noftz_f32_slowpath,@function
        .size           $__internal_1_$__cuda_sm3x_div_rn_noftz_f32_slowpath,(.L_x_27 - $__internal_1_$__cuda_sm3x_div_rn_noftz_f32_slowpath)
$__internal_1_$__cuda_sm3x_div_rn_noftz_f32_slowpath:
[----:B------:R-:W-:Y:S01]  /*0bb0*/  SHF.R.U32.HI R11, RZ, 0x17, R5 ;  /* 0x00000017ff0b7819 */ /* 0x000fe20000011605 */
[----:B------:R-:W-:Y:S01]  /*0bc0*/  BSSY.RECONVERGENT B2, `(.L_x_14) ;  /* 0x0000063000027945 */ /* 0x000fe20003800200 */
[----:B------:R-:W-:Y:S02]  /*0bd0*/  SHF.R.U32.HI R9, RZ, 0x17, R4 ;  /* 0x00000017ff097819 */ /* 0x000fe40000011604 */
[----:B------:R-:W-:Y:S02]  /*0be0*/  LOP3.LUT R11, R11, 0xff, RZ, 0xc0, !PT ;  /* 0x000000ff0b0b7812 */ /* 0x000fe400078ec0ff */
[----:B------:R-:W-:Y:S02]  /*0bf0*/  LOP3.LUT R16, R9, 0xff, RZ, 0xc0, !PT ;  /* 0x000000ff09107812 */ /* 0x000fe400078ec0ff */
[----:B------:R-:W-:Y:S02]  /*0c00*/  IADD3 R14, PT, PT, R11, -0x1, RZ ;  /* 0xffffffff0b0e7810 */ /* 0x000fe40007ffe0ff */
[----:B------:R-:W-:Y:S01]  /*0c10*/  MOV R13, R5 ;  /* 0x00000005000d7202 */ /* 0x000fe20000000f00 */
[----:B------:R-:W-:Y:S01]  /*0c20*/  VIADD R12, R16, 0xffffffff ;  /* 0xffffffff100c7836 */ /* 0x000fe20000000000 */
[----:B------:R-:W-:-:S04]  /*0c30*/  ISETP.GT.U32.AND P0, PT, R14, 0xfd, PT ;  /* 0x000000fd0e00780c */ /* 0x000fc80003f04070 */
[----:B------:R-:W-:-:S13]  /*0c40*/  ISETP.GT.U32.OR P0, PT, R12, 0xfd, P0 ;  /* 0x000000fd0c00780c */ /* 0x000fda0000704470 */
[----:B------:R-:W-:Y:S01]  /*0c50*/  @!P0 MOV R9, RZ ;  /* 0x000000ff00098202 */ /* 0x000fe20000000f00 */
[----:B------:R-:W-:Y:S06]  /*0c60*/  @!P0 BRA `(.L_x_15) ;  /* 0x00000000005c8947 */ /* 0x000fec0003800000 */
[----:B------:R-:W-:Y:S02]  /*0c70*/  FSETP.GTU.FTZ.AND P0, PT, |R4|, +INF , PT ;  /* 0x7f8000000400780b */ /* 0x000fe40003f1c200 */
[----:B------:R-:W-:-:S04]  /*0c80*/  FSETP.GTU.FTZ.AND P1, PT, |R5|, +INF , PT ;  /* 0x7f8000000500780b */ /* 0x000fc80003f3c200 */
[----:B------:R-:W-:-:S13]  /*0c90*/  PLOP3.LUT P0, PT, P0, P1, PT, 0xf8, 0x8f ;  /* 0x00000000008f781c */ /* 0x000fda0000703f70 */
[----:B------:R-:W-:Y:S05]  /*0ca0*/  @P0 BRA `(.L_x_16) ;  /* 0x00000004004c0947 */ /* 0x000fea0003800000 */
[----:B------:R-:W-:-:S13]  /*0cb0*/  LOP3.LUT P0, RZ, R13, 0x7fffffff, R4, 0xc8, !PT ;  /* 0x7fffffff0dff7812 */ /* 0x000fda000780c804 */
[----:B------:R-:W-:Y:S05]  /*0cc0*/  @!P0 BRA `(.L_x_17) ;  /* 0x00000004003c8947 */ /* 0x000fea0003800000 */
[C---:B------:R-:W-:Y:S02]  /*0cd0*/  FSETP.NEU.FTZ.AND P2, PT, |R4|.reuse, +INF , PT ;  /* 0x7f8000000400780b */ /* 0x040fe40003f5d200 */
[----:B------:R-:W-:Y:S02]  /*0ce0*/  FSETP.NEU.FTZ.AND P1, PT, |R5|, +INF , PT ;  /* 0x7f8000000500780b */ /* 0x000fe40003f3d200 */
[----:B------:R-:W-:-:S11]  /*0cf0*/  FSETP.NEU.FTZ.AND P0, PT, |R4|, +INF , PT ;  /* 0x7f8000000400780b */ /* 0x000fd60003f1d200 */
[----:B------:R-:W-:Y:S05]  /*0d00*/  @!P1 BRA !P2, `(.L_x_17) ;  /* 0x00000004002c9947 */ /* 0x000fea0005000000 */
[----:B------:R-:W-:-:S04]  /*0d10*/  LOP3.LUT P2, RZ, R4, 0x7fffffff, RZ, 0xc0, !PT ;  /* 0x7fffffff04ff7812 */ /* 0x000fc8000784c0ff */
[----:B------:R-:W-:-:S13]  /*0d20*/  PLOP3.LUT P1, PT, P1, P2, PT, 0x2f, 0xf2 ;  /* 0x0000000000f2781c */ /* 0x000fda0000f24577 */
[----:B------:R-:W-:Y:S05]  /*0d30*/  @P1 BRA `(.L_x_18) ;  /* 0x0000000400181947 */ /* 0x000fea0003800000 */
[----:B------:R-:W-:-:S04]  /*0d40*/  LOP3.LUT P1, RZ, R13, 0x7fffffff, RZ, 0xc0, !PT ;  /* 0x7fffffff0dff7812 */ /* 0x000fc8000782c0ff */
[----:B------:R-:W-:-:S13]  /*0d50*/  PLOP3.LUT P0, PT, P0, P1, PT, 0x2f, 0xf2 ;  /* 0x0000000000f2781c */ /* 0x000fda0000702577 */
[----:B------:R-:W-:Y:S05]  /*0d60*/  @P0 BRA `(.L_x_19) ;  /* 0x0000000400000947 */ /* 0x000fea0003800000 */
[----:B------:R-:W-:Y:S02]  /*0d70*/  ISETP.GE.AND P0, PT, R12, RZ, PT ;  /* 0x000000ff0c00720c */ /* 0x000fe40003f06270 */
[----:B------:R-:W-:-:S11]  /*0d80*/  ISETP.GE.AND P1, PT, R14, RZ, PT ;  /* 0x000000ff0e00720c */ /* 0x000fd60003f26270 */
[----:B------:R-:W-:Y:S01]  /*0d90*/  @P0 MOV R9, RZ ;  /* 0x000000ff00090202 */ /* 0x000fe20000000f00 */
[----:B------:R-:W-:Y:S01]  /*0da0*/  @!P0 FFMA R4, R4, 1.84467440737095516160e+19, RZ ;  /* 0x5f80000004048823 */ /* 0x000fe200000000ff */
[----:B------:R-:W-:Y:S01]  /*0db0*/  @!P0 MOV R9, 0xffffffc0 ;  /* 0xffffffc000098802 */ /* 0x000fe20000000f00 */
[----:B------:R-:W-:-:S03]  /*0dc0*/  @!P1 FFMA R13, R5, 1.84467440737095516160e+19, RZ ;  /* 0x5f800000050d9823 */ /* 0x000fc600000000ff */
[----:B------:R-:W-:-:S07]  /*0dd0*/  @!P1 IADD3 R9, PT, PT, R9, 0x40, RZ ;  /* 0x0000004009099810 */ /* 0x000fce0007ffe0ff */
.L_x_15:
[----:B------:R-:W-:Y:S01]  /*0de0*/  LEA R12, R11, 0xc0800000, 0x17 ;  /* 0xc08000000b0c7811 */ /* 0x000fe200078eb8ff */
[----:B------:R-:W-:Y:S03]  /*0df0*/  BSSY.RECONVERGENT B3, `(.L_x_20) ;  /* 0x0000036000037945 */ /* 0x000fe60003800200 */
[----:B------:R-:W-:Y:S02]  /*0e00*/  IADD3 R14, PT, PT, -R12, R13, RZ ;  /* 0x0000000d0c0e7210 */ /* 0x000fe40007ffe1ff */
[----:B------:R-:W-:Y:S02]  /*0e10*/  IADD3 R12, PT, PT, R16, -0x7f, RZ ;  /* 0xffffff81100c7810 */ /* 0x000fe40007ffe0ff */
[----:B------:R-:W0:Y:S01]  /*0e20*/  MUFU.RCP R13, R14 ;  /* 0x0000000e000d7308 */ /* 0x000e220000001000 */
[----:B------:R-:W-:Y:S02]  /*0e30*/  FADD.FTZ R15, -R14, -RZ ;  /* 0x800000ff0e0f7221 */ /* 0x000fe40000010100 */
[C---:B------:R-:W-:Y:S01]  /*0e40*/  IMAD R4, R12.reuse, -0x800000, R4 ;  /* 0xff8000000c047824 */ /* 0x040fe200078e0204 */
[----:B------:R-:W-:-:S05]  /*0e50*/  IADD3 R12, PT, PT, R12, 0x7f, -R11 ;  /* 0x0000007f0c0c7810 */ /* 0x000fca0007ffe80b */
[----:B------:R-:W-:Y:S02]  /*0e60*/  IMAD.IADD R12, R12, 0x1, R9 ;  /* 0x000000010c0c7824 */ /* 0x000fe400078e0209 */
[----:B0-----:R-:W-:-:S04]  /*0e70*/  FFMA R16, R13, R15, 1 ;  /* 0x3f8000000d107423 */ /* 0x001fc8000000000f */
[----:B------:R-:W-:-:S04]  /*0e80*/  FFMA R13, R13, R16, R13 ;  /* 0x000000100d0d7223 */ /* 0x000fc8000000000d */
[----:B------:R-:W-:-:S04]  /*0e90*/  FFMA R16, R4, R13, RZ ;  /* 0x0000000d04107223 */ /* 0x000fc800000000ff */
[----:B------:R-:W-:-:S04]  /*0ea0*/  FFMA R17, R15, R16, R4 ;  /* 0x000000100f117223 */ /* 0x000fc80000000004 */
[----:B------:R-:W-:-:S04]  /*0eb0*/  FFMA R16, R13, R17, R16 ;  /* 0x000000110d107223 */ /* 0x000fc80000000010 */
[----:B------:R-:W-:-:S04]  /*0ec0*/  FFMA R15, R15, R16, R4 ;  /* 0x000000100f0f7223 */ /* 0x000fc80000000004 */
[----:B------:R-:W-:-:S05]  /*0ed0*/  FFMA R4, R13, R15, R16 ;  /* 0x0000000f0d047223 */ /* 0x000fca0000000010 */
[----:B------:R-:W-:-:S04]  /*0ee0*/  SHF.R.U32.HI R11, RZ, 0x17, R4 ;  /* 0x00000017ff0b7819 */ /* 0x000fc80000011604 */
[----:B------:R-:W-:-:S04]  /*0ef0*/  LOP3.LUT R11, R11, 0xff, RZ, 0xc0, !PT ;  /* 0x000000ff0b0b7812 */ /* 0x000fc800078ec0ff */
[----:B------:R-:W-:-:S04]  /*0f00*/  IADD3 R17, PT, PT, R11, R12, RZ ;  /* 0x0000000c0b117210 */ /* 0x000fc80007ffe0ff */
[----:B------:R-:W-:-:S04]  /*0f10*/  IADD3 R9, PT, PT, R17, -0x1, RZ ;  /* 0xffffffff11097810 */ /* 0x000fc80007ffe0ff */
[----:B------:R-:W-:-:S13]  /*0f20*/  ISETP.GE.U32.AND P0, PT, R9, 0xfe, PT ;  /* 0x000000fe0900780c */ /* 0x000fda0003f06070 */
[----:B------:R-:W-:Y:S05]  /*0f30*/  @!P0 BRA `(.L_x_21) ;  /* 0x0000000000808947 */ /* 0x000fea0003800000 */
[----:B------:R-:W-:-:S13]  /*0f40*/  ISETP.GT.AND P0, PT, R17, 0xfe, PT ;  /* 0x000000fe1100780c */ /* 0x000fda0003f04270 */
[----:B------:R-:W-:Y:S05]  /*0f50*/  @P0 BRA `(.L_x_22) ;  /* 0x00000000006c0947 */ /* 0x000fea0003800000 */
[----:B------:R-:W-:-:S13]  /*0f60*/  ISETP.GE.AND P0, PT, R17, 0x1, PT ;  /* 0x000000011100780c */ /* 0x000fda0003f06270 */
[----:B------:R-:W-:Y:S05]  /*0f70*/  @P0 BRA `(.L_x_23) ;  /* 0x0000000000740947 */ /* 0x000fea0003800000 */
[----:B------:R-:W-:Y:S02]  /*0f80*/  ISETP.GE.AND P0, PT, R17, -0x18, PT ;  /* 0xffffffe81100780c */ /* 0x000fe40003f06270 */
[----:B------:R-:W-:-:S11]  /*0f90*/  LOP3.LUT R4, R4, 0x80000000, RZ, 0xc0, !PT ;  /* 0x8000000004047812 */ /* 0x000fd600078ec0ff */
[----:B------:R-:W-:Y:S05]  /*0fa0*/  @!P0 BRA `(.L_x_23) ;  /* 0x0000000000688947 */ /* 0x000fea0003800000 */
[-CC-:B------:R-:W-:Y:S01]  /*0fb0*/  FFMA.RZ R9, R13, R15.reuse, R16.reuse ;  /* 0x0000000f0d097223 */ /* 0x180fe2000000c010 */
[----:B------:R-:W-:Y:S01]  /*0fc0*/  IADD3 R14, PT, PT, R17, 0x20, RZ ;  /* 0x00000020110e7810 */ /* 0x000fe20007ffe0ff */
[-CC-:B------:R-:W-:Y:S01]  /*0fd0*/  FFMA.RM R12, R13, R15.reuse, R16.reuse ;  /* 0x0000000f0d0c7223 */ /* 0x180fe20000004010 */
[----:B------:R-:W-:Y:S02]  /*0fe0*/  ISETP.NE.AND P2, PT, R17, RZ, PT ;  /* 0x000000ff1100720c */ /* 0x000fe40003f45270 */
[----:B------:R-:W-:Y:S01]  /*0ff0*/  LOP3.LUT R11, R9, 0x7fffff, RZ, 0xc0, !PT ;  /* 0x007fffff090b7812 */ /* 0x000fe200078ec0ff */
[----:B------:R-:W-:Y:S01]  /*1000*/  FFMA.RP R9, R13, R15, R16 ;  /* 0x0000000f0d097223 */ /* 0x000fe20000008010 */
[----:B------:R-:W-:Y:S02]  /*1010*/  ISETP.NE.AND P1, PT, R17, RZ, PT ;  /* 0x000000ff1100720c */ /* 0x000fe40003f25270 */
[----:B------:R-:W-:Y:S02]  /*1020*/  LOP3.LUT R11, R11, 0x800000, RZ, 0xfc, !PT ;  /* 0x008000000b0b7812 */ /* 0x000fe400078efcff */
[----:B------:R-:W-:-:S02]  /*1030*/  IADD3 R13, PT, PT, -R17, RZ, RZ ;  /* 0x000000ff110d7210 */ /* 0x000fc40007ffe1ff */
[----:B------:R-:W-:Y:S02]  /*1040*/  SHF.L.U32 R14, R11, R14, RZ ;  /* 0x0000000e0b0e7219 */ /* 0x000fe400000006ff */
[----:B------:R-:W-:Y:S02]  /*1050*/  FSETP.NEU.FTZ.AND P0, PT, R9, R12, PT ;  /* 0x0000000c0900720b */ /* 0x000fe40003f1d000 */
[----:B------:R-:W-:Y:S02]  /*1060*/  SEL R12, R13, RZ, P2 ;  /* 0x000000ff0d0c7207 */ /* 0x000fe40001000000 */
[----:B------:R-:W-:Y:S02]  /*1070*/  ISETP.NE.AND P1, PT, R14, RZ, P1 ;  /* 0x000000ff0e00720c */ /* 0x000fe40000f25270 */
[----:B------:R-:W-:Y:S02]  /*1080*/  SHF.R.U32.HI R12, RZ, R12, R11 ;  /* 0x0000000cff0c7219 */ /* 0x000fe4000001160b */
[----:B------:R-:W-:-:S02]  /*1090*/  PLOP3.LUT P0, PT, P0, P1, PT, 0xf8, 0x8f ;  /* 0x00000000008f781c */ /* 0x000fc40000703f70 */
[----:B------:R-:W-:Y:S02]  /*10a0*/  SHF.R.U32.HI R14, RZ, 0x1, R12 ;  /* 0x00000001ff0e7819 */ /* 0x000fe4000001160c */
[----:B------:R-:W-:-:S04]  /*10b0*/  SEL R9, RZ, 0x1, !P0 ;  /* 0x00000001ff097807 */ /* 0x000fc80004000000 */
[----:B------:R-:W-:-:S04]  /*10c0*/  LOP3.LUT R9, R9, 0x1, R14, 0xf8, !PT ;  /* 0x0000000109097812 */ /* 0x000fc800078ef80e */
[----:B------:R-:W-:-:S04]  /*10d0*/  LOP3.LUT R9, R9, R12, RZ, 0xc0, !PT ;  /* 0x0000000c09097212 */ /* 0x000fc800078ec0ff */
[----:B------:R-:W-:-:S04]  /*10e0*/  IADD3 R9, PT, PT, R14, R9, RZ ;  /* 0x000000090e097210 */ /* 0x000fc80007ffe0ff */
[----:B------:R-:W-:Y:S01]  /*10f0*/  LOP3.LUT R4, R9, R4, RZ, 0xfc, !PT ;  /* 0x0000000409047212 */ /* 0x000fe200078efcff */
[----:B------:R-:W-:Y:S06]  /*1100*/  BRA `(.L_x_23) ;  /* 0x0000000000107947 */ /* 0x000fec0003800000 */
.L_x_22:
[----:B------:R-:W-:-:S04]  /*1110*/  LOP3.LUT R4, R4, 0x80000000, RZ, 0xc0, !PT ;  /* 0x8000000004047812 */ /* 0x000fc800078ec0ff */
[----:B------:R-:W-:Y:S01]  /*1120*/  LOP3.LUT R4, R4, 0x7f800000, RZ, 0xfc, !PT ;  /* 0x7f80000004047812 */ /* 0x000fe200078efcff */
[----:B------:R-:W-:Y:S06]  /*1130*/  BRA `(.L_x_23) ;  /* 0x0000000000047947 */ /* 0x000fec0003800000 */
.L_x_21:
[----:B------:R-:W-:-:S07]  /*1140*/  LEA R4, R12, R4, 0x17 ;  /* 0x000000040c047211 */ /* 0x000fce00078eb8ff */
.L_x_23:
[----:B------:R-:W-:Y:S05]  /*1150*/  BSYNC.RECONVERGENT B3 ;  /* 0x0000000000037941 */ /* 0x000fea0003800200 */
.L_x_20:
[----:B------:R-:W-:Y:S05]  /*1160*/  BRA `(.L_x_24) ;  /* 0x0000000000207947 */ /* 0x000fea0003800000 */
.L_x_19:
[----:B------:R-:W-:-:S04]  /*1170*/  LOP3.LUT R4, R13, 0x80000000, R4, 0x48, !PT ;  /* 0x800000000d047812 */ /* 0x000fc800078e4804 */
[----:B------:R-:W-:Y:S01]  /*1180*/  LOP3.LUT R4, R4, 0x7f800000, RZ, 0xfc, !PT ;  /* 0x7f80000004047812 */ /* 0x000fe200078efcff */
[----:B------:R-:W-:Y:S06]  /*1190*/  BRA `(.L_x_24) ;  /* 0x0000000000147947 */ /* 0x000fec0003800000 */
.L_x_18:
[----:B------:R-:W-:Y:S01]  /*11a0*/  LOP3.LUT R4, R13, 0x80000000, R4, 0x48, !PT ;  /* 0x800000000d047812 */ /* 0x000fe200078e4804 */
[----:B------:R-:W-:Y:S06]  /*11b0*/  BRA `(.L_x_24) ;  /* 0x00000000000c7947 */ /* 0x000fec0003800000 */
.L_x_17:
[----:B------:R-:W0:Y:S01]  /*11c0*/  MUFU.RSQ R4, -QNAN ;  /* 0xffc0000000047908 */ /* 0x000e220000001400 */
[----:B------:R-:W-:Y:S05]  /*11d0*/  BRA `(.L_x_24) ;  /* 0x0000000000047947 */ /* 0x000fea0003800000 */
.L_x_16:
[----:B------:R-:W-:-:S07]  /*11e0*/  FADD.FTZ R4, R4, R5 ;  /* 0x0000000504047221 */ /* 0x000fce0000010000 */
.L_x_24:
[----:B------:R-:W-:Y:S05]  /*11f0*/  BSYNC.RECONVERGENT B2 ;  /* 0x0000000000027941 */ /* 0x000fea0003800200 */
.L_x_14:
[----:B------:R-:W-:-:S04]  /*1200*/  HFMA2 R11, -RZ, RZ, 0, 0 ;  /* 0x00000000ff0b7431 */ /* 0x000fc800000001ff */
[----:B0-----:R-:W-:Y:S05]  /*1210*/  RET.REL.NODEC R10 `(_Z15raytrace_kernelPhii6Sphere6float3) ;  /* 0xffffffec0a787950 */ /* 0x001fea0003c3ffff */
.L_x_25:
[----:B------:R-:W-:-:S00]  /*1220*/  BRA `(.L_x_25) ;  /* 0xfffffffc00fc7947 */ /* 0x000fc0000383ffff */
[----:B------:R-:W-:-:S00]  /*1230*/  NOP ;  /* 0x0000000000007918 */ /* 0x000fc00000000000 */
        /* <DEDUP_REMOVED lines=12> */
.L_x_27:


//--------------------- .nv.shared.reserved.0     --------------------------
	.section	.nv.shared.reserved.0,"aw",@nobits
	.weak		__nv_reservedSMEM_offset_0_alias
	.size		__nv_reservedSMEM_offset_0_alias, 0, 64
	.other		__nv_reservedSMEM_offset_0_alias,@"STO_CUDA_RESERVED_SHARED STV_DEFAULT"
__nv_reservedSMEM_offset_0_alias:
	.zero		0
	.zero		64


//--------------------- .nv.constant0._Z15raytrace_kernelPhii6Sphere6float3 --------------------------
	.section	.nv.constant0._Z15raytrace_kernelPhii6Sphere6float3,"a",@progbits
	.sectionflags	@""
	.align	4
.nv.constant0._Z15raytrace_kernelPhii6Sphere6float3:
	.zero		940


//--------------------- SYMBOLS --------------------------

	.type		.nv.reservedSmem.offset0,@object
	.size		.nv.reservedSmem.offset0,0x4
